	.headerflags	@"EF_CUDA_TEXMODE_UNIFIED EF_CUDA_64BIT_ADDRESS EF_CUDA_ACCELERATORS EF_CUDA_SM90 EF_CUDA_VIRTUAL_SM(EF_CUDA_SM90)"
	.elftype	@"ET_EXEC"


//--------------------- .nv.info                  --------------------------
	.section	.nv.info,"",@"SHT_CUDA_INFO"
	.align	4


	//----- nvinfo : EIATTR_REGCOUNT
	.align		4
        /*0000*/ 	.byte	0x04, 0x2f
        /*0002*/ 	.short	(.L_3 - .L_2)
	.align		4
.L_2:
        /*0004*/ 	.word	index@(triton_poi_fused__native_batch_norm_legit_no_training_add_convolution_relu_9)
        /*0008*/ 	.word	0x00000040


	//----- nvinfo : EIATTR_MIN_STACK_SIZE
	.align		4
.L_3:
        /*000c*/ 	.byte	0x04, 0x12
        /*000e*/ 	.short	(.L_5 - .L_4)
	.align		4
.L_4:
        /*0010*/ 	.word	index@(triton_poi_fused__native_batch_norm_legit_no_training_add_convolution_relu_9)
        /*0014*/ 	.word	0x00000000


	//----- nvinfo : EIATTR_FRAME_SIZE
	.align		4
.L_5:
        /*0018*/ 	.byte	0x04, 0x11
        /*001a*/ 	.short	(.L_7 - .L_6)
	.align		4
.L_6:
        /*001c*/ 	.word	index@(triton_poi_fused__native_batch_norm_legit_no_training_add_convolution_relu_9)
        /*0020*/ 	.word	0x00000000


	//----- nvinfo : EIATTR_MIN_STACK_SIZE
	.align		4
.L_7:
        /*0024*/ 	.byte	0x04, 0x12
        /*0026*/ 	.short	(.L_9 - .L_8)
	.align		4
.L_8:
        /*0028*/ 	.word	index@(triton_poi_fused__native_batch_norm_legit_no_training_add_convolution_relu_9)
        /*002c*/ 	.word	0x00000000
.L_9:


//--------------------- .nv.info.triton_poi_fused__native_batch_norm_legit_no_training_add_convolution_relu_9 --------------------------
	.section	.nv.info.triton_poi_fused__native_batch_norm_legit_no_training_add_convolution_relu_9,"",@"SHT_CUDA_INFO"
	.sectionflags	@""
	.align	4


	//----- nvinfo : EIATTR_CUDA_API_VERSION
	.align		4
        /*0000*/ 	.byte	0x04, 0x37
        /*0002*/ 	.short	(.L_11 - .L_10)
.L_10:
        /*0004*/ 	.word	0x0000007c


	//----- nvinfo : EIATTR_KPARAM_INFO
	.align		4
.L_11:
        /*0008*/ 	.byte	0x04, 0x17
        /*000a*/ 	.short	(.L_13 - .L_12)
.L_12:
        /*000c*/ 	.word	0x00000000
        /*0010*/ 	.short	0x0009
        /*0012*/ 	.short	0x0044
        /*0014*/ 	.byte	0x00, 0xf0, 0x11, 0x00


	//----- nvinfo : EIATTR_KPARAM_INFO
	.align		4
.L_13:
        /*0018*/ 	.byte	0x04, 0x17
        /*001a*/ 	.short	(.L_15 - .L_14)
.L_14:
        /*001c*/ 	.word	0x00000000
        /*0020*/ 	.short	0x0008
        /*0022*/ 	.short	0x0040
        /*0024*/ 	.byte	0x00, 0xf0, 0x11, 0x00


	//----- nvinfo : EIATTR_KPARAM_INFO
	.align		4
.L_15:
        /*0028*/ 	.byte	0x04, 0x17
        /*002a*/ 	.short	(.L_17 - .L_16)
.L_16:
        /*002c*/ 	.word	0x00000000
        /*0030*/ 	.short	0x0007
        /*0032*/ 	.short	0x0038
        /*0034*/ 	.byte	0x00, 0xf4, 0x21, 0x00


	//----- nvinfo : EIATTR_KPARAM_INFO
	.align		4
.L_17:
        /*0038*/ 	.byte	0x04, 0x17
        /*003a*/ 	.short	(.L_19 - .L_18)
.L_18:
        /*003c*/ 	.word	0x00000000
        /*0040*/ 	.short	0x0006
        /*0042*/ 	.short	0x0030
        /*0044*/ 	.byte	0x00, 0xf4, 0x21, 0x00


	//----- nvinfo : EIATTR_KPARAM_INFO
	.align		4
.L_19:
        /*0048*/ 	.byte	0x04, 0x17
        /*004a*/ 	.short	(.L_21 - .L_20)
.L_20:
        /*004c*/ 	.word	0x00000000
        /*0050*/ 	.short	0x0005
        /*0052*/ 	.short	0x0028
        /*0054*/ 	.byte	0x00, 0xf4, 0x21, 0x00


	//----- nvinfo : EIATTR_KPARAM_INFO
	.align		4
.L_21:
        /*0058*/ 	.byte	0x04, 0x17
        /*005a*/ 	.short	(.L_23 - .L_22)
.L_22:
        /*005c*/ 	.word	0x00000000
        /*0060*/ 	.short	0x0004
        /*0062*/ 	.short	0x0020
        /*0064*/ 	.byte	0x00, 0xf4, 0x21, 0x00


	//----- nvinfo : EIATTR_KPARAM_INFO
	.align		4
.L_23:
        /*0068*/ 	.byte	0x04, 0x17
        /*006a*/ 	.short	(.L_25 - .L_24)
.L_24:
        /*006c*/ 	.word	0x00000000
        /*0070*/ 	.short	0x0003
        /*0072*/ 	.short	0x0018
        /*0074*/ 	.byte	0x00, 0xf4, 0x21, 0x00


	//----- nvinfo : EIATTR_KPARAM_INFO
	.align		4
.L_25:
        /*0078*/ 	.byte	0x04, 0x17
        /*007a*/ 	.short	(.L_27 - .L_26)
.L_26:
        /*007c*/ 	.word	0x00000000
        /*0080*/ 	.short	0x0002
        /*0082*/ 	.short	0x0010
        /*0084*/ 	.byte	0x00, 0xf4, 0x21, 0x00


	//----- nvinfo : EIATTR_KPARAM_INFO
	.align		4
.L_27:
        /*0088*/ 	.byte	0x04, 0x17
        /*008a*/ 	.short	(.L_29 - .L_28)
.L_28:
        /*008c*/ 	.word	0x00000000
        /*0090*/ 	.short	0x0001
        /*0092*/ 	.short	0x0008
        /*0094*/ 	.byte	0x00, 0xf4, 0x21, 0x00


	//----- nvinfo : EIATTR_KPARAM_INFO
	.align		4
.L_29:
        /*0098*/ 	.byte	0x04, 0x17
        /*009a*/ 	.short	(.L_31 - .L_30)
.L_30:
        /*009c*/ 	.word	0x00000000
        /*00a0*/ 	.short	0x0000
        /*00a2*/ 	.short	0x0000
        /*00a4*/ 	.byte	0x00, 0xf4, 0x21, 0x00


	//----- nvinfo : EIATTR_SPARSE_MMA_MASK
	.align		4
.L_31:
        /*00a8*/ 	.byte	0x03, 0x50
        /*00aa*/ 	.short	0x0000


	//----- nvinfo : EIATTR_MAXREG_COUNT
	.align		4
        /*00ac*/ 	.byte	0x03, 0x1b
        /*00ae*/ 	.short	0x00ff


	//----- nvinfo : EIATTR_EXIT_INSTR_OFFSETS
	.align		4
        /*00b0*/ 	.byte	0x04, 0x1c
        /*00b2*/ 	.short	(.L_33 - .L_32)


	//   ....[0]....
.L_32:
        /*00b4*/ 	.word	0x00001450


	//   ....[1]....
        /*00b8*/ 	.word	0x000014a0


	//----- nvinfo : EIATTR_REQNTID
	.align		4
.L_33:
        /*00bc*/ 	.byte	0x04, 0x10
        /*00be*/ 	.short	(.L_35 - .L_34)
.L_34:
        /*00c0*/ 	.word	0x00000100
        /*00c4*/ 	.word	0x00000001
        /*00c8*/ 	.word	0x00000001


	//----- nvinfo : EIATTR_CBANK_PARAM_SIZE
	.align		4
.L_35:
        /*00cc*/ 	.byte	0x03, 0x19
        /*00ce*/ 	.short	0x0048


	//----- nvinfo : EIATTR_PARAM_CBANK
	.align		4
        /*00d0*/ 	.byte	0x04, 0x0a
        /*00d2*/ 	.short	(.L_37 - .L_36)
	.align		4
.L_36:
        /*00d4*/ 	.word	index@(.nv.constant0.triton_poi_fused__native_batch_norm_legit_no_training_add_convolution_relu_9)
        /*00d8*/ 	.short	0x0210
        /*00da*/ 	.short	0x0048


	//----- nvinfo : EIATTR_SW_WAR
	.align		4
.L_37:
        /*00dc*/ 	.byte	0x04, 0x36
        /*00de*/ 	.short	(.L_39 - .L_38)
.L_38:
        /*00e0*/ 	.word	0x00000008
.L_39:


//--------------------- .nv.callgraph             --------------------------
	.section	.nv.callgraph,"",@"SHT_CUDA_CALLGRAPH"
	.align	4
	.sectionentsize	8
	.align		4
        /*0000*/ 	.word	0x00000000
	.align		4
        /*0004*/ 	.word	0xffffffff
	.align		4
        /*0008*/ 	.word	0x00000000
	.align		4
        /*000c*/ 	.word	0xfffffffe
	.align		4
        /*0010*/ 	.word	0x00000000
	.align		4
        /*0014*/ 	.word	0xfffffffd
	.align		4
        /*0018*/ 	.word	0x00000000
	.align		4
        /*001c*/ 	.word	0xfffffffc


//--------------------- .nv.constant4             --------------------------
	.section	.nv.constant4,"a",@progbits
	.align	8
	.align		8
.nv.constant4:
        /*0000*/ 	.dword	_$_str
	.align		8
        /*0008*/ 	.dword	_$_str_$_2


//--------------------- .text.triton_poi_fused__native_batch_norm_legit_no_training_add_convolution_relu_9 --------------------------
	.section	.text.triton_poi_fused__native_batch_norm_legit_no_training_add_convolution_relu_9,"ax",@progbits
	.sectionflags	@"SHF_BARRIERS=1"
	.align	128
        .global         triton_poi_fused__native_batch_norm_legit_no_training_add_convolution_relu_9
        .type           triton_poi_fused__native_batch_norm_legit_no_training_add_convolution_relu_9,@function
        .size           triton_poi_fused__native_batch_norm_legit_no_training_add_convolution_relu_9,(.L_x_1 - triton_poi_fused__native_batch_norm_legit_no_training_add_convolution_relu_9)
        .other          triton_poi_fused__native_batch_norm_legit_no_training_add_convolution_relu_9,@"STO_CUDA_ENTRY STV_DEFAULT"
triton_poi_fused__native_batch_norm_legit_no_training_add_convolution_relu_9:
.text.triton_poi_fused__native_batch_norm_legit_no_training_add_convolution_relu_9:
[----:B------:R-:W0:Y:S01]  /*0000*/  LDC R1, c[0x0][0x28] ;  /* 0x00000a00ff017b82 */ /* 0x000e220000000800 */
[----:B------:R-:W1:Y:S07]  /*0010*/  S2R R57, SR_CTAID.X ;  /* 0x0000000000397919 */ /* 0x000e6e0000002500 */
[----:B------:R-:W2:Y:S01]  /*0020*/  LDC.64 R2, c[0x0][0x230] ;  /* 0x00008c00ff027b82 */ /* 0x000ea20000000a00 */
[----:B------:R-:W-:Y:S02]  /*0030*/  CS2R R28, SRZ ;  /* 0x00000000001c7805 */ /* 0x000fe4000001ff00 */
[----:B------:R-:W-:Y:S01]  /*0040*/  CS2R R30, SRZ ;  /* 0x00000000001e7805 */ /* 0x000fe2000001ff00 */
[----:B------:R-:W3:Y:S01]  /*0050*/  S2R R0, SR_TID.X ;  /* 0x0000000000007919 */ /* 0x000ee20000002100 */
[----:B------:R-:W-:Y:S01]  /*0060*/  ULDC.64 UR6, c[0x0][0x208] ;  /* 0x0000820000067ab9 */ /* 0x000fe20000000a00 */
[----:B------:R-:W4:Y:S02]  /*0070*/  S2R R4, SR_CTAID.Y ;  /* 0x0000000000047919 */ /* 0x000f240000002600 */
[----:B------:R-:W5:Y:S08]  /*0080*/  LDC.64 R44, c[0x0][0x210] ;  /* 0x00008400ff2c7b82 */ /* 0x000f700000000a00 */
[----:B------:R-:W4:Y:S08]  /*0090*/  LDC.64 R38, c[0x0][0x218] ;  /* 0x00008600ff267b82 */ /* 0x000f300000000a00 */
[----:B------:R-:W4:Y:S01]  /*00a0*/  LDC.64 R36, c[0x0][0x228] ;  /* 0x00008a00ff247b82 */ /* 0x000f220000000a00 */
[----:B-1----:R-:W-:-:S07]  /*00b0*/  SHF.L.U32 R57, R57, 0x6, RZ ;  /* 0x0000000639397819 */ /* 0x002fce00000006ff */
[----:B------:R-:W1:Y:S01]  /*00c0*/  LDC.64 R40, c[0x0][0x238] ;  /* 0x00008e00ff287b82 */ /* 0x000e620000000a00 */
[----:B---3--:R-:W-:-:S04]  /*00d0*/  SHF.L.U32 R60, R0, 0x2, RZ ;  /* 0x00000002003c7819 */ /* 0x008fc800000006ff */
[----:B------:R-:W-:-:S03]  /*00e0*/  LOP3.LUT R43, R57, 0x3c, R60, 0xf8, !PT ;  /* 0x0000003c392b7812 */ /* 0x000fc600078ef83c */
[----:B------:R-:W3:Y:S01]  /*00f0*/  LDC.64 R48, c[0x0][0x240] ;  /* 0x00009000ff307b82 */ /* 0x000ee20000000a00 */
[C---:B------:R-:W-:Y:S01]  /*0100*/  ISETP.GE.AND P0, PT, R43.reuse, 0x60, PT ;  /* 0x000000602b00780c */ /* 0x040fe20003f06270 */
[----:B--2---:R-:W-:-:S12]  /*0110*/  IMAD.WIDE R2, R43, 0x4, R2 ;  /* 0x000000042b027825 */ /* 0x004fd800078e0202 */
[----:B------:R4:W2:Y:S01]  /*0120*/  @!P0 LDG.E.EL.128 R28, desc[UR6][R2.64] ;  /* 0x00000006021c8981 */ /* 0x0008a2000c2e1d00 */
[----:B------:R-:W-:Y:S02]  /*0130*/  SHF.R.U32.HI R61, RZ, 0x4, R0 ;  /* 0x00000004ff3d7819 */ /* 0x000fe40000011600 */
[----:B------:R-:W-:Y:S02]  /*0140*/  CS2R R24, SRZ ;  /* 0x0000000000187805 */ /* 0x000fe4000001ff00 */
[----:B------:R-:W-:Y:S02]  /*0150*/  CS2R R26, SRZ ;  /* 0x00000000001a7805 */ /* 0x000fe4000001ff00 */
[----:B------:R-:W-:Y:S02]  /*0160*/  CS2R R16, SRZ ;  /* 0x0000000000107805 */ /* 0x000fe4000001ff00 */
[----:B------:R-:W-:Y:S02]  /*0170*/  SGXT.U32 R61, R61, 0x4 ;  /* 0x000000043d3d781a */ /* 0x000fe40000000000 */
[----:B------:R-:W-:-:S02]  /*0180*/  CS2R R18, SRZ ;  /* 0x0000000000127805 */ /* 0x000fc4000001ff00 */
[----:B------:R-:W-:Y:S02]  /*0190*/  CS2R R12, SRZ ;  /* 0x00000000000c7805 */ /* 0x000fe4000001ff00 */
[----:B------:R-:W-:Y:S02]  /*01a0*/  CS2R R14, SRZ ;  /* 0x00000000000e7805 */ /* 0x000fe4000001ff00 */
[----:B------:R-:W-:Y:S01]  /*01b0*/  CS2R R8, SRZ ;  /* 0x0000000000087805 */ /* 0x000fe2000001ff00 */
[----:B----4-:R-:W-:Y:S01]  /*01c0*/  IMAD.SHL.U32 R3, R4, 0x40, RZ ;  /* 0x0000004004037824 */ /* 0x010fe200078e00ff */
[----:B------:R-:W-:Y:S02]  /*01d0*/  CS2R R10, SRZ ;  /* 0x00000000000a7805 */ /* 0x000fe4000001ff00 */
[----:B------:R-:W-:Y:S02]  /*01e0*/  CS2R R20, SRZ ;  /* 0x0000000000147805 */ /* 0x000fe4000001ff00 */
[----:B------:R-:W-:Y:S01]  /*01f0*/  CS2R R22, SRZ ;  /* 0x0000000000167805 */ /* 0x000fe2000001ff00 */
[----:B0-----:R-:W-:Y:S01]  /*0200*/  IMAD.WIDE R38, R43, 0x4, R38 ;  /* 0x000000042b267825 */ /* 0x001fe200078e0226 */
[----:B------:R-:W-:-:S02]  /*0210*/  LOP3.LUT R0, R3, R61, RZ, 0xfc, !PT ;  /* 0x0000003d03007212 */ /* 0x000fc400078efcff */
[----:B------:R-:W-:Y:S02]  /*0220*/  LOP3.LUT R2, R3, 0x10, R61, 0xfe, !PT ;  /* 0x0000001003027812 */ /* 0x000fe400078efe3d */
[----:B------:R-:W-:Y:S01]  /*0230*/  LOP3.LUT R46, R3, 0x20, R61, 0xfe, !PT ;  /* 0x00000020032e7812 */ /* 0x000fe200078efe3d */
[--C-:B------:R-:W-:Y:S01]  /*0240*/  IMAD R0, R0, 0x60, R43.reuse ;  /* 0x0000006000007824 */ /* 0x100fe200078e022b */
[----:B------:R-:W-:Y:S01]  /*0250*/  LOP3.LUT R4, R3, 0x30, R61, 0xfe, !PT ;  /* 0x0000003003047812 */ /* 0x000fe200078efe3d */
[--C-:B------:R-:W-:Y:S01]  /*0260*/  IMAD R2, R2, 0x60, R43.reuse ;  /* 0x0000006002027824 */ /* 0x100fe200078e022b */
[----:B------:R-:W-:Y:S01]  /*0270*/  CS2R R32, SRZ ;  /* 0x0000000000207805 */ /* 0x000fe2000001ff00 */
[--C-:B------:R-:W-:Y:S01]  /*0280*/  IMAD R46, R46, 0x60, R43.reuse ;  /* 0x000000602e2e7824 */ /* 0x100fe200078e022b */
[----:B------:R-:W-:Y:S01]  /*0290*/  CS2R R34, SRZ ;  /* 0x0000000000227805 */ /* 0x000fe2000001ff00 */
[----:B------:R-:W-:Y:S01]  /*02a0*/  IMAD R3, R4, 0x60, R43 ;  /* 0x0000006004037824 */ /* 0x000fe200078e022b */
[----:B------:R0:W4:Y:S01]  /*02b0*/  @!P0 LDG.E.EL.128 R24, desc[UR6][R38.64] ;  /* 0x0000000626188981 */ /* 0x000122000c2e1d00 */
[----:B-----5:R-:W-:-:S04]  /*02c0*/  IMAD.WIDE R58, R0, 0x4, R44 ;  /* 0x00000004003a7825 */ /* 0x020fc800078e022c */
[--C-:B------:R-:W-:Y:S01]  /*02d0*/  IMAD.WIDE R4, R2, 0x4, R44.reuse ;  /* 0x0000000402047825 */ /* 0x100fe200078e022c */
[----:B------:R-:W5:Y:S03]  /*02e0*/  @!P0 LDG.E.EL.128 R20, desc[UR6][R58.64] ;  /* 0x000000063a148981 */ /* 0x000f66000c2e1d00 */
[--C-:B------:R-:W-:Y:S01]  /*02f0*/  IMAD.WIDE R6, R46, 0x4, R44.reuse ;  /* 0x000000042e067825 */ /* 0x100fe200078e022c */
[----:B------:R-:W4:Y:S03]  /*0300*/  @!P0 LDG.E.EL.128 R16, desc[UR6][R4.64] ;  /* 0x0000000604108981 */ /* 0x000f26000c2e1d00 */
[----:B------:R-:W-:Y:S01]  /*0310*/  IMAD.WIDE R44, R3, 0x4, R44 ;  /* 0x00000004032c7825 */ /* 0x000fe200078e022c */
[----:B------:R-:W4:Y:S01]  /*0320*/  @!P0 LDG.E.EL.128 R12, desc[UR6][R6.64] ;  /* 0x00000006060c8981 */ /* 0x000f22000c2e1d00 */
[----:B0-----:R-:W-:-:S02]  /*0330*/  CS2R R38, SRZ ;  /* 0x0000000000267805 */ /* 0x001fc4000001ff00 */
[C---:B------:R-:W-:Y:S01]  /*0340*/  IMAD.WIDE R50, R43.reuse, 0x4, R36 ;  /* 0x000000042b327825 */ /* 0x040fe200078e0224 */
[----:B------:R-:W4:Y:S01]  /*0350*/  @!P0 LDG.E.EL.128 R8, desc[UR6][R44.64] ;  /* 0x000000062c088981 */ /* 0x000f22000c2e1d00 */
[----:B------:R-:W-:Y:S02]  /*0360*/  CS2R R36, SRZ ;  /* 0x0000000000247805 */ /* 0x000fe4000001ff00 */
[C---:B-1----:R-:W-:Y:S01]  /*0370*/  IMAD.WIDE R40, R43.reuse, 0x4, R40 ;  /* 0x000000042b287825 */ /* 0x042fe200078e0228 */
[----:B------:R-:W4:Y:S03]  /*0380*/  @!P0 LDG.E.EL.128 R32, desc[UR6][R50.64] ;  /* 0x0000000632208981 */ /* 0x000f26000c2e1d00 */
[----:B---3--:R-:W-:Y:S01]  /*0390*/  IMAD.WIDE R48, R43, 0x4, R48 ;  /* 0x000000042b307825 */ /* 0x008fe200078e0230 */
[----:B------:R0:W3:Y:S01]  /*03a0*/  @!P0 LDG.E.EL.128 R36, desc[UR6][R40.64] ;  /* 0x0000000628248981 */ /* 0x0000e2000c2e1d00 */
[----:B------:R-:W-:-:S02]  /*03b0*/  CS2R R42, SRZ ;  /* 0x00000000002a7805 */ /* 0x000fc4000001ff00 */
[----:B0-----:R-:W-:-:S06]  /*03c0*/  CS2R R40, SRZ ;  /* 0x0000000000287805 */ /* 0x001fcc000001ff00 */
[----:B------:R0:W3:Y:S01]  /*03d0*/  @!P0 LDG.E.EL.128 R40, desc[UR6][R48.64] ;  /* 0x0000000630288981 */ /* 0x0000e2000c2e1d00 */
[----:B--2---:R-:W-:-:S06]  /*03e0*/  FADD R47, R28, 9.9999997473787516356e-06 ;  /* 0x3727c5ac1c2f7421 */ /* 0x004fcc0000000000 */
[----:B------:R-:W1:Y:S01]  /*03f0*/  MUFU.SQRT R47, R47 ;  /* 0x0000002f002f7308 */ /* 0x000e620000002000 */
[----:B------:R-:W-:Y:S01]  /*0400*/  FADD R29, R29, 9.9999997473787516356e-06 ;  /* 0x3727c5ac1d1d7421 */ /* 0x000fe20000000000 */
[----:B------:R-:W-:Y:S01]  /*0410*/  FADD R30, R30, 9.9999997473787516356e-06 ;  /* 0x3727c5ac1e1e7421 */ /* 0x000fe20000000000 */
[----:B------:R-:W-:-:S05]  /*0420*/  FADD R31, R31, 9.9999997473787516356e-06 ;  /* 0x3727c5ac1f1f7421 */ /* 0x000fca0000000000 */
[----:B------:R-:W2:Y:S01]  /*0430*/  MUFU.SQRT R29, R29 ;  /* 0x0000001d001d7308 */ /* 0x000ea20000002000 */
[----:B------:R-:W-:-:S07]  /*0440*/  HFMA2.MMA R28, -RZ, RZ, 1.625, 0 ;  /* 0x3e800000ff1c7435 */ /* 0x000fce00000001ff */
[----:B------:R-:W0:Y:S01]  /*0450*/  MUFU.SQRT R30, R30 ;  /* 0x0000001e001e7308 */ /* 0x000e220000002000 */
[C---:B-1----:R-:W-:Y:S02]  /*0460*/  FSETP.GT.AND P5, PT, R47.reuse, 8.50705917302346158658e+37, PT ;  /* 0x7e8000002f00780b */ /* 0x042fe40003fa4000 */
[----:B------:R-:W-:-:S05]  /*0470*/  FSETP.GEU.AND P1, PT, R47, 1.175494350822287508e-38, PT ;  /* 0x008000002f00780b */ /* 0x000fca0003f2e000 */
[----:B------:R-:W1:Y:S01]  /*0480*/  MUFU.SQRT R50, R31 ;  /* 0x0000001f00327308 */ /* 0x000e620000002000 */
[----:B--2---:R-:W-:Y:S02]  /*0490*/  FSETP.GT.AND P2, PT, R29, 8.50705917302346158658e+37, PT ;  /* 0x7e8000001d00780b */ /* 0x004fe40003f44000 */
[----:B0-----:R-:W-:-:S03]  /*04a0*/  FSEL R48, R28, 1, P5 ;  /* 0x3f8000001c307808 */ /* 0x001fc60002800000 */
[----:B------:R-:W-:Y:S01]  /*04b0*/  @P5 FMUL R47, R47, 0.25 ;  /* 0x3e8000002f2f5820 */ /* 0x000fe20000400000 */
[----:B------:R-:W-:Y:S01]  /*04c0*/  FSETP.GT.AND P4, PT, R30, 8.50705917302346158658e+37, PT ;  /* 0x7e8000001e00780b */ /* 0x000fe20003f84000 */
[----:B------:R-:W-:Y:S01]  /*04d0*/  @!P1 FMUL R48, R48, 16777216 ;  /* 0x4b80000030309820 */ /* 0x000fe20000400000 */
[----:B------:R-:W-:Y:S01]  /*04e0*/  FSETP.GEU.AND P3, PT, R29, 1.175494350822287508e-38, PT ;  /* 0x008000001d00780b */ /* 0x000fe20003f6e000 */
[----:B------:R-:W-:Y:S01]  /*04f0*/  @!P1 FMUL R47, R47, 16777216 ;  /* 0x4b8000002f2f9820 */ /* 0x000fe20000400000 */
[----:B------:R-:W-:Y:S02]  /*0500*/  FSETP.GEU.AND P5, PT, R30, 1.175494350822287508e-38, PT ;  /* 0x008000001e00780b */ /* 0x000fe40003fae000 */
[C---:B-1----:R-:W-:Y:S02]  /*0510*/  FSETP.GT.AND P6, PT, R50.reuse, 8.50705917302346158658e+37, PT ;  /* 0x7e8000003200780b */ /* 0x042fe40003fc4000 */
[----:B------:R-:W-:Y:S01]  /*0520*/  FSETP.GEU.AND P1, PT, R50, 1.175494350822287508e-38, PT ;  /* 0x008000003200780b */ /* 0x000fe20003f2e000 */
[----:B------:R-:W-:-:S04]  /*0530*/  @P2 FMUL R29, R29, 0.25 ;  /* 0x3e8000001d1d2820 */ /* 0x000fc80000400000 */
[----:B------:R-:W-:Y:S01]  /*0540*/  @P4 FMUL R30, R30, 0.25 ;  /* 0x3e8000001e1e4820 */ /* 0x000fe20000400000 */
[----:B------:R0:W1:Y:S01]  /*0550*/  MUFU.RCP R31, R47 ;  /* 0x0000002f001f7308 */ /* 0x0000620000001000 */
[----:B------:R-:W-:Y:S02]  /*0560*/  @!P3 FMUL R29, R29, 16777216 ;  /* 0x4b8000001d1db820 */ /* 0x000fe40000400000 */
[----:B------:R-:W-:Y:S02]  /*0570*/  @!P5 FMUL R30, R30, 16777216 ;  /* 0x4b8000001e1ed820 */ /* 0x000fe40000400000 */
[----:B------:R-:W-:-:S04]  /*0580*/  @P6 FMUL R50, R50, 0.25 ;  /* 0x3e80000032326820 */ /* 0x000fc80000400000 */
[----:B------:R-:W-:Y:S01]  /*0590*/  @!P1 FMUL R50, R50, 16777216 ;  /* 0x4b80000032329820 */ /* 0x000fe20000400000 */
[----:B------:R-:W2:Y:S01]  /*05a0*/  MUFU.RCP R29, R29 ;  /* 0x0000001d001d7308 */ /* 0x000ea20000001000 */
[----:B------:R-:W-:Y:S01]  /*05b0*/  FSEL R52, R28, 1, P2 ;  /* 0x3f8000001c347808 */ /* 0x000fe20001000000 */
[C---:B----4-:R-:W-:Y:S01]  /*05c0*/  FADD R16, R24.reuse, R16 ;  /* 0x0000001018107221 */ /* 0x050fe20000000000 */
[----:B------:R-:W-:-:S05]  /*05d0*/  FADD R12, R24, R12 ;  /* 0x0000000c180c7221 */ /* 0x000fca0000000000 */
[----:B------:R-:W4:Y:S01]  /*05e0*/  MUFU.RCP R30, R30 ;  /* 0x0000001e001e7308 */ /* 0x000f220000001000 */
[----:B------:R-:W-:Y:S01]  /*05f0*/  FADD R8, R24, R8 ;  /* 0x0000000818087221 */ /* 0x000fe20000000000 */
[----:B0-----:R-:W-:Y:S01]  /*0600*/  FSEL R47, R28, 1, P4 ;  /* 0x3f8000001c2f7808 */ /* 0x001fe20002000000 */
[----:B-----5:R-:W-:-:S05]  /*0610*/  FADD R20, R24, R20 ;  /* 0x0000001418147221 */ /* 0x020fca0000000000 */
[----:B------:R-:W0:Y:S01]  /*0620*/  MUFU.RCP R50, R50 ;  /* 0x0000003200327308 */ /* 0x000e220000001000 */
[----:B------:R-:W-:Y:S01]  /*0630*/  FSEL R49, R28, 1, P6 ;  /* 0x3f8000001c317808 */ /* 0x000fe20003000000 */
[----:B-1----:R-:W-:Y:S01]  /*0640*/  FMUL R31, R31, R48 ;  /* 0x000000301f1f7220 */ /* 0x002fe20000400000 */
[C---:B------:R-:W-:Y:S01]  /*0650*/  FADD R22, R26.reuse, R22 ;  /* 0x000000161a167221 */ /* 0x040fe20000000000 */
[C---:B------:R-:W-:Y:S01]  /*0660*/  FADD R18, R26.reuse, R18 ;  /* 0x000000121a127221 */ /* 0x040fe20000000000 */
[C---:B------:R-:W-:Y:S01]  /*0670*/  FADD R14, R26.reuse, R14 ;  /* 0x0000000e1a0e7221 */ /* 0x040fe20000000000 */
[----:B------:R-:W-:Y:S01]  /*0680*/  FADD R10, R26, R10 ;  /* 0x0000000a1a0a7221 */ /* 0x000fe20000000000 */
[--C-:B------:R-:W-:Y:S01]  /*0690*/  FADD R24, R16, -R32.reuse ;  /* 0x8000002010187221 */ /* 0x100fe20000000000 */
[--C-:B------:R-:W-:Y:S01]  /*06a0*/  FADD R48, R8, -R32.reuse ;  /* 0x8000002008307221 */ /* 0x100fe20000000000 */
[--C-:B------:R-:W-:Y:S01]  /*06b0*/  FADD R26, R12, -R32.reuse ;  /* 0x800000200c1a7221 */ /* 0x100fe20000000000 */
[----:B------:R-:W-:Y:S01]  /*06c0*/  @!P3 FMUL R52, R52, 16777216 ;  /* 0x4b8000003434b820 */ /* 0x000fe20000400000 */
[----:B------:R-:W-:Y:S01]  /*06d0*/  FADD R32, R20, -R32 ;  /* 0x8000002014207221 */ /* 0x000fe20000000000 */
[----:B------:R-:W-:Y:S01]  /*06e0*/  @!P5 FMUL R47, R47, 16777216 ;  /* 0x4b8000002f2fd820 */ /* 0x000fe20000400000 */
[----:B------:R-:W-:Y:S01]  /*06f0*/  @!P1 FMUL R49, R49, 16777216 ;  /* 0x4b80000031319820 */ /* 0x000fe20000400000 */
[C---:B------:R-:W-:Y:S01]  /*0700*/  FADD R17, R25.reuse, R17 ;  /* 0x0000001119117221 */ /* 0x040fe20000000000 */
[C---:B------:R-:W-:Y:S01]  /*0710*/  FADD R13, R25.reuse, R13 ;  /* 0x0000000d190d7221 */ /* 0x040fe20000000000 */
[----:B------:R-:W-:Y:S01]  /*0720*/  FADD R9, R25, R9 ;  /* 0x0000000919097221 */ /* 0x000fe20000000000 */
[----:B--2---:R-:W-:Y:S01]  /*0730*/  FMUL R28, R29, R52 ;  /* 0x000000341d1c7220 */ /* 0x004fe20000400000 */
[----:B------:R-:W-:Y:S01]  /*0740*/  FADD R21, R25, R21 ;  /* 0x0000001519157221 */ /* 0x000fe20000000000 */
[----:B------:R-:W-:Y:S01]  /*0750*/  FMUL R53, R31, R32 ;  /* 0x000000201f357220 */ /* 0x000fe20000400000 */
[----:B----4-:R-:W-:Y:S01]  /*0760*/  FMUL R29, R30, R47 ;  /* 0x0000002f1e1d7220 */ /* 0x010fe20000400000 */
[C---:B------:R-:W-:Y:S01]  /*0770*/  FADD R23, R27.reuse, R23 ;  /* 0x000000171b177221 */ /* 0x040fe20000000000 */
[C---:B------:R-:W-:Y:S01]  /*0780*/  FADD R19, R27.reuse, R19 ;  /* 0x000000131b137221 */ /* 0x040fe20000000000 */
[C---:B------:R-:W-:Y:S01]  /*0790*/  FADD R15, R27.reuse, R15 ;  /* 0x0000000f1b0f7221 */ /* 0x040fe20000000000 */
[----:B------:R-:W-:Y:S01]  /*07a0*/  FADD R11, R27, R11 ;  /* 0x0000000b1b0b7221 */ /* 0x000fe20000000000 */
[----:B0-----:R-:W-:Y:S01]  /*07b0*/  FMUL R30, R50, R49 ;  /* 0x00000031321e7220 */ /* 0x001fe20000400000 */
[C---:B------:R-:W-:Y:S01]  /*07c0*/  FMUL R27, R31.reuse, R24 ;  /* 0x000000181f1b7220 */ /* 0x040fe20000400000 */
[C---:B------:R-:W-:Y:S01]  /*07d0*/  FMUL R25, R31.reuse, R48 ;  /* 0x000000301f197220 */ /* 0x040fe20000400000 */
[----:B------:R-:W-:Y:S01]  /*07e0*/  FMUL R47, R31, R26 ;  /* 0x0000001a1f2f7220 */ /* 0x000fe20000400000 */
[--C-:B------:R-:W-:Y:S01]  /*07f0*/  FADD R31, R17, -R33.reuse ;  /* 0x80000021111f7221 */ /* 0x100fe20000000000 */
[--C-:B------:R-:W-:Y:S01]  /*0800*/  FADD R51, R9, -R33.reuse ;  /* 0x8000002109337221 */ /* 0x100fe20000000000 */
[--C-:B------:R-:W-:Y:S01]  /*0810*/  FADD R49, R13, -R33.reuse ;  /* 0x800000210d317221 */ /* 0x100fe20000000000 */
[----:B------:R-:W-:Y:S01]  /*0820*/  FADD R33, R21, -R33 ;  /* 0x8000002115217221 */ /* 0x000fe20000000000 */
[----:B---3--:R-:W-:-:S02]  /*0830*/  FFMA R48, R53, R36, R40 ;  /* 0x0000002435307223 */ /* 0x008fc40000000028 */
[----:B------:R-:W0:Y:S01]  /*0840*/  LDC.64 R52, c[0x0][0x220] ;  /* 0x00008800ff347b82 */ /* 0x000e220000000a00 */
[C---:B------:R-:W-:Y:S01]  /*0850*/  FMUL R32, R28.reuse, R31 ;  /* 0x0000001f1c207220 */ /* 0x040fe20000400000 */
[C---:B------:R-:W-:Y:S01]  /*0860*/  FMUL R26, R28.reuse, R49 ;  /* 0x000000311c1a7220 */ /* 0x040fe20000400000 */
[C---:B------:R-:W-:Y:S01]  /*0870*/  FMUL R50, R28.reuse, R33 ;  /* 0x000000211c327220 */ /* 0x040fe20000400000 */
[----:B------:R-:W-:Y:S01]  /*0880*/  FMUL R24, R28, R51 ;  /* 0x000000331c187220 */ /* 0x000fe20000400000 */
[-CC-:B------:R-:W-:Y:S01]  /*0890*/  FFMA R31, R27, R36.reuse, R40.reuse ;  /* 0x000000241b1f7223 */ /* 0x180fe20000000028 */
[-CC-:B------:R-:W-:Y:S01]  /*08a0*/  FFMA R28, R47, R36.reuse, R40.reuse ;  /* 0x000000242f1c7223 */ /* 0x180fe20000000028 */
[----:B------:R-:W-:Y:S01]  /*08b0*/  FFMA R40, R25, R36, R40 ;  /* 0x0000002419287223 */ /* 0x000fe20000000028 */
[-CC-:B------:R-:W-:Y:S01]  /*08c0*/  FFMA R47, R32, R37.reuse, R41.reuse ;  /* 0x00000025202f7223 */ /* 0x180fe20000000029 */
[-CC-:B------:R-:W-:Y:S01]  /*08d0*/  FFMA R50, R50, R37.reuse, R41.reuse ;  /* 0x0000002532327223 */ /* 0x180fe20000000029 */
[-CC-:B------:R-:W-:Y:S01]  /*08e0*/  FFMA R36, R26, R37.reuse, R41.reuse ;  /* 0x000000251a247223 */ /* 0x180fe20000000029 */
[----:B------:R-:W-:Y:S01]  /*08f0*/  FFMA R37, R24, R37, R41 ;  /* 0x0000002518257223 */ /* 0x000fe20000000029 */
[--C-:B------:R-:W-:Y:S01]  /*0900*/  FADD R26, R18, -R34.reuse ;  /* 0x80000022121a7221 */ /* 0x100fe20000000000 */
[--C-:B------:R-:W-:Y:S01]  /*0910*/  FADD R24, R22, -R34.reuse ;  /* 0x8000002216187221 */ /* 0x100fe20000000000 */
[--C-:B------:R-:W-:Y:S01]  /*0920*/  FADD R32, R14, -R34.reuse ;  /* 0x800000220e207221 */ /* 0x100fe20000000000 */
[----:B------:R-:W-:Y:S01]  /*0930*/  FADD R34, R10, -R34 ;  /* 0x800000220a227221 */ /* 0x000fe20000000000 */
[C---:B------:R-:W-:Y:S01]  /*0940*/  FMUL R41, R29.reuse, R26 ;  /* 0x0000001a1d297220 */ /* 0x040fe20000400000 */
[C---:B------:R-:W-:Y:S01]  /*0950*/  FMUL R49, R29.reuse, R24 ;  /* 0x000000181d317220 */ /* 0x040fe20000400000 */
[C---:B------:R-:W-:Y:S01]  /*0960*/  FMUL R27, R29.reuse, R32 ;  /* 0x000000201d1b7220 */ /* 0x040fe20000400000 */
[----:B------:R-:W-:Y:S01]  /*0970*/  FMUL R25, R29, R34 ;  /* 0x000000221d197220 */ /* 0x000fe20000400000 */
[-CC-:B------:R-:W-:Y:S01]  /*0980*/  FFMA R41, R41, R38.reuse, R42.reuse ;  /* 0x0000002629297223 */ /* 0x180fe2000000002a */
[-CC-:B------:R-:W-:Y:S01]  /*0990*/  FFMA R49, R49, R38.reuse, R42.reuse ;  /* 0x0000002631317223 */ /* 0x180fe2000000002a */
[-CC-:B------:R-:W-:Y:S01]  /*09a0*/  FFMA R29, R27, R38.reuse, R42.reuse ;  /* 0x000000261b1d7223 */ /* 0x180fe2000000002a */
[----:B------:R-:W-:Y:S01]  /*09b0*/  FFMA R38, R25, R38, R42 ;  /* 0x0000002619267223 */ /* 0x000fe2000000002a */
[--C-:B------:R-:W-:Y:S01]  /*09c0*/  FADD R25, R19, -R35.reuse ;  /* 0x8000002313197221 */ /* 0x100fe20000000000 */
[--C-:B------:R-:W-:Y:S01]  /*09d0*/  FADD R27, R15, -R35.reuse ;  /* 0x800000230f1b7221 */ /* 0x100fe20000000000 */
[----:B------:R-:W-:-:S02]  /*09e0*/  FADD R33, R11, -R35 ;  /* 0x800000230b217221 */ /* 0x000fc40000000000 */
[C---:B------:R-:W-:Y:S01]  /*09f0*/  FMUL R42, R30.reuse, R25 ;  /* 0x000000191e2a7220 */ /* 0x040fe20000400000 */
[C---:B------:R-:W-:Y:S01]  /*0a00*/  FMUL R56, R30.reuse, R27 ;  /* 0x0000001b1e387220 */ /* 0x040fe20000400000 */
[----:B------:R-:W-:Y:S01]  /*0a10*/  FMUL R34, R30, R33 ;  /* 0x000000211e227220 */ /* 0x000fe20000400000 */
[----:B------:R-:W-:Y:S02]  /*0a20*/  CS2R R24, SRZ ;  /* 0x0000000000187805 */ /* 0x000fe4000001ff00 */
[----:B------:R-:W-:Y:S01]  /*0a30*/  CS2R R26, SRZ ;  /* 0x00000000001a7805 */ /* 0x000fe2000001ff00 */
[----:B0-----:R-:W-:-:S05]  /*0a40*/  IMAD.WIDE R32, R0, 0x4, R52 ;  /* 0x0000000400207825 */ /* 0x001fca00078e0234 */
[----:B------:R0:W2:Y:S01]  /*0a50*/  @!P0 LDG.E.EL.128 R24, desc[UR6][R32.64] ;  /* 0x0000000620188981 */ /* 0x0000a2000c2e1d00 */
[----:B------:R-:W-:-:S04]  /*0a60*/  FADD R35, R23, -R35 ;  /* 0x8000002317237221 */ /* 0x000fc80000000000 */
[----:B------:R-:W-:Y:S01]  /*0a70*/  FMUL R30, R30, R35 ;  /* 0x000000231e1e7220 */ /* 0x000fe20000400000 */
[-CC-:B------:R-:W-:Y:S01]  /*0a80*/  FFMA R0, R42, R39.reuse, R43.reuse ;  /* 0x000000272a007223 */ /* 0x180fe2000000002b */
[-CC-:B------:R-:W-:Y:S02]  /*0a90*/  FFMA R56, R56, R39.reuse, R43.reuse ;  /* 0x0000002738387223 */ /* 0x180fe4000000002b */
[-CC-:B------:R-:W-:Y:S01]  /*0aa0*/  FFMA R30, R30, R39.reuse, R43.reuse ;  /* 0x000000271e1e7223 */ /* 0x180fe2000000002b */
[----:B------:R-:W-:Y:S01]  /*0ab0*/  FFMA R39, R34, R39, R43 ;  /* 0x0000002722277223 */ /* 0x000fe2000000002b */
[----:B0-----:R-:W-:Y:S02]  /*0ac0*/  CS2R R32, SRZ ;  /* 0x0000000000207805 */ /* 0x001fe4000001ff00 */
[----:B------:R-:W-:Y:S01]  /*0ad0*/  CS2R R34, SRZ ;  /* 0x0000000000227805 */ /* 0x000fe2000001ff00 */
[----:B------:R-:W-:-:S05]  /*0ae0*/  IMAD.WIDE R42, R2, 0x4, R52 ;  /* 0x00000004022a7825 */ /* 0x000fca00078e0234 */
[----:B------:R0:W3:Y:S01]  /*0af0*/  @!P0 LDG.E.EL.128 R32, desc[UR6][R42.64] ;  /* 0x000000062a208981 */ /* 0x0000e2000c2e1d00 */
[----:B------:R-:W-:Y:S02]  /*0b00*/  FSETP.GEU.AND P1, PT, R50, RZ, PT ;  /* 0x000000ff3200720b */ /* 0x000fe40003f2e000 */
[----:B------:R-:W-:Y:S02]  /*0b10*/  FSETP.GEU.AND P2, PT, R48, RZ, PT ;  /* 0x000000ff3000720b */ /* 0x000fe40003f4e000 */
[----:B------:R-:W-:Y:S02]  /*0b20*/  FSEL R50, R50, RZ, P1 ;  /* 0x000000ff32327208 */ /* 0x000fe40000800000 */
[----:B------:R-:W-:-:S04]  /*0b30*/  FSETP.GEU.AND P1, PT, R49, RZ, PT ;  /* 0x000000ff3100720b */ /* 0x000fc80003f2e000 */
[----:B------:R-:W-:Y:S02]  /*0b40*/  FSEL R51, R49, RZ, P1 ;  /* 0x000000ff31337208 */ /* 0x000fe40000800000 */
[----:B------:R-:W-:Y:S01]  /*0b50*/  FSEL R49, R48, RZ, P2 ;  /* 0x000000ff30317208 */ /* 0x000fe20001000000 */
[----:B0-----:R-:W-:Y:S01]  /*0b60*/  IMAD.WIDE R42, R46, 0x4, R52 ;  /* 0x000000042e2a7825 */ /* 0x001fe200078e0234 */
[----:B------:R-:W-:-:S03]  /*0b70*/  CS2R R54, SRZ ;  /* 0x0000000000367805 */ /* 0x000fc6000001ff00 */
[----:B------:R-:W-:Y:S01]  /*0b80*/  IMAD.WIDE R2, R3, 0x4, R52 ;  /* 0x0000000403027825 */ /* 0x000fe200078e0234 */
[----:B------:R-:W-:-:S06]  /*0b90*/  CS2R R52, SRZ ;  /* 0x0000000000347805 */ /* 0x000fcc000001ff00 */
[----:B------:R0:W4:Y:S01]  /*0ba0*/  @!P0 LDG.E.EL.128 R52, desc[UR6][R2.64] ;  /* 0x0000000602348981 */ /* 0x000122000c2e1d00 */
[----:B------:R-:W-:Y:S01]  /*0bb0*/  FSETP.GEU.AND P2, PT, R31, RZ, PT ;  /* 0x000000ff1f00720b */ /* 0x000fe20003f4e000 */
[----:B--2---:R-:W-:Y:S01]  /*0bc0*/  FADD R25, R50, R25 ;  /* 0x0000001932197221 */ /* 0x004fe20000000000 */
[----:B------:R-:W-:Y:S01]  /*0bd0*/  FADD R26, R51, R26 ;  /* 0x0000001a331a7221 */ /* 0x000fe20000000000 */
[----:B------:R-:W-:Y:S01]  /*0be0*/  FADD R24, R49, R24 ;  /* 0x0000001831187221 */ /* 0x000fe20000000000 */
[----:B------:R-:W-:Y:S02]  /*0bf0*/  CS2R R48, SRZ ;  /* 0x0000000000307805 */ /* 0x000fe4000001ff00 */
[----:B------:R-:W-:-:S06]  /*0c00*/  CS2R R50, SRZ ;  /* 0x0000000000327805 */ /* 0x000fcc000001ff00 */
[----:B------:R1:W2:Y:S01]  /*0c10*/  @!P0 LDG.E.EL.128 R48, desc[UR6][R42.64] ;  /* 0x000000062a308981 */ /* 0x0002a2000c2e1d00 */
[----:B------:R-:W-:Y:S01]  /*0c20*/  FSEL R31, R31, RZ, P2 ;  /* 0x000000ff1f1f7208 */ /* 0x000fe20001000000 */
[----:B------:R-:W5:Y:S08]  /*0c30*/  S2UR UR5, SR_CgaCtaId ;  /* 0x00000000000579c3 */ /* 0x000f700000008800 */
[----:B------:R-:W-:Y:S01]  /*0c40*/  BAR.SYNC.DEFER_BLOCKING 0x0 ;  /* 0x0000000000007b1d */ /* 0x000fe20000010000 */
[----:B---3--:R-:W-:-:S05]  /*0c50*/  FADD R32, R31, R32 ;  /* 0x000000201f207221 */ /* 0x008fca0000000000 */
[----:B------:R-:W3:Y:S01]  /*0c60*/  S2R R31, SR_TID.X ;  /* 0x00000000001f7919 */ /* 0x000ee20000002100 */
[C---:B------:R-:W-:Y:S02]  /*0c70*/  FSETP.GEU.AND P3, PT, R0.reuse, RZ, PT ;  /* 0x000000ff0000720b */ /* 0x040fe40003f6e000 */
[C---:B------:R-:W-:Y:S02]  /*0c80*/  FSETP.GEU.AND P1, PT, R47.reuse, RZ, PT ;  /* 0x000000ff2f00720b */ /* 0x040fe40003f2e000 */
[----:B------:R-:W-:Y:S02]  /*0c90*/  FSEL R0, R0, RZ, P3 ;  /* 0x000000ff00007208 */ /* 0x000fe40001800000 */
[----:B------:R-:W-:Y:S02]  /*0ca0*/  FSEL R46, R47, RZ, P1 ;  /* 0x000000ff2f2e7208 */ /* 0x000fe40000800000 */
[----:B------:R-:W-:Y:S01]  /*0cb0*/  FSETP.GEU.AND P1, PT, R41, RZ, PT ;  /* 0x000000ff2900720b */ /* 0x000fe20003f2e000 */
[----:B------:R-:W-:Y:S01]  /*0cc0*/  FADD R35, R0, R35 ;  /* 0x0000002300237221 */ /* 0x000fe20000000000 */
[----:B------:R-:W-:-:S02]  /*0cd0*/  FSETP.GEU.AND P2, PT, R28, RZ, PT ;  /* 0x000000ff1c00720b */ /* 0x000fc40003f4e000 */
[----:B------:R-:W-:Y:S02]  /*0ce0*/  FSEL R41, R41, RZ, P1 ;  /* 0x000000ff29297208 */ /* 0x000fe40000800000 */
[C---:B------:R-:W-:Y:S01]  /*0cf0*/  FSETP.GEU.AND P1, PT, R36.reuse, RZ, PT ;  /* 0x000000ff2400720b */ /* 0x040fe20003f2e000 */
[----:B------:R-:W-:Y:S02]  /*0d00*/  UMOV UR4, 0x400 ;  /* 0x0000040000047882 */ /* 0x000fe40000000000 */
[----:B------:R-:W-:Y:S01]  /*0d10*/  FADD R34, R41, R34 ;  /* 0x0000002229227221 */ /* 0x000fe20000000000 */
[----:B------:R-:W-:Y:S01]  /*0d20*/  FSEL R36, R36, RZ, P1 ;  /* 0x000000ff24247208 */ /* 0x000fe20000800000 */
[----:B-----5:R-:W-:Y:S01]  /*0d30*/  UPRMT UR4, UR5, 0x654, UR4 ;  /* 0x0000065405047896 */ /* 0x020fe20008000004 */
[----:B------:R-:W-:Y:S01]  /*0d40*/  FSEL R41, R28, RZ, P2 ;  /* 0x000000ff1c297208 */ /* 0x000fe20001000000 */
[----:B---3--:R-:W-:Y:S01]  /*0d50*/  IMAD.SHL.U32 R0, R31, 0x100, RZ ;  /* 0x000001001f007824 */ /* 0x008fe200078e00ff */
[----:B0-----:R-:W-:-:S04]  /*0d60*/  SHF.R.U32.HI R3, RZ, 0x4, R31 ;  /* 0x00000004ff037819 */ /* 0x001fc8000001161f */
[----:B------:R-:W-:Y:S02]  /*0d70*/  SGXT.U32 R3, R3, 0x4 ;  /* 0x000000040303781a */ /* 0x000fe40000000000 */
[----:B------:R-:W-:-:S04]  /*0d80*/  LOP3.LUT R0, R0, 0xf00, RZ, 0xc0, !PT ;  /* 0x00000f0000007812 */ /* 0x000fc800078ec0ff */
[C---:B------:R-:W-:Y:S02]  /*0d90*/  LOP3.LUT R2, R0.reuse, R3, RZ, 0xfc, !PT ;  /* 0x0000000300027212 */ /* 0x040fe400078efcff */
[C---:B------:R-:W-:Y:S02]  /*0da0*/  LOP3.LUT R3, R0.reuse, 0x40, RZ, 0xfc, !PT ;  /* 0x0000004000037812 */ /* 0x040fe400078efcff */
[----:B------:R-:W-:Y:S02]  /*0db0*/  LOP3.LUT R28, R0, 0x80, RZ, 0xfc, !PT ;  /* 0x00000080001c7812 */ /* 0x000fe400078efcff */
[----:B------:R-:W-:Y:S02]  /*0dc0*/  FSETP.GEU.AND P3, PT, R30, RZ, PT ;  /* 0x000000ff1e00720b */ /* 0x000fe40003f6e000 */
[----:B------:R-:W-:Y:S02]  /*0dd0*/  LEA.HI R3, R3, UR4, RZ, 0x1e ;  /* 0x0000000403037c11 */ /* 0x000fe4000f8ff0ff */
[----:B------:R-:W-:-:S02]  /*0de0*/  FSETP.GEU.AND P2, PT, R29, RZ, PT ;  /* 0x000000ff1d00720b */ /* 0x000fc40003f4e000 */
[----:B-1----:R-:W-:Y:S02]  /*0df0*/  LEA.HI R43, R28, UR4, RZ, 0x1e ;  /* 0x000000041c2b7c11 */ /* 0x002fe4000f8ff0ff */
[----:B------:R-:W-:Y:S02]  /*0e00*/  FSEL R30, R30, RZ, P3 ;  /* 0x000000ff1e1e7208 */ /* 0x000fe40001800000 */
[----:B------:R-:W-:Y:S02]  /*0e10*/  FSETP.GEU.AND P1, PT, R56, RZ, PT ;  /* 0x000000ff3800720b */ /* 0x000fe40003f2e000 */
[----:B------:R-:W-:Y:S01]  /*0e20*/  FSEL R29, R29, RZ, P2 ;  /* 0x000000ff1d1d7208 */ /* 0x000fe20001000000 */
[----:B------:R-:W-:Y:S01]  /*0e30*/  FADD R27, R30, R27 ;  /* 0x0000001b1e1b7221 */ /* 0x000fe20000000000 */
[----:B------:R-:W-:Y:S01]  /*0e40*/  FSETP.GEU.AND P4, PT, R40, RZ, PT ;  /* 0x000000ff2800720b */ /* 0x000fe20003f8e000 */
[----:B------:R-:W-:Y:S01]  /*0e50*/  FADD R33, R46, R33 ;  /* 0x000000212e217221 */ /* 0x000fe20000000000 */
[----:B------:R-:W-:-:S02]  /*0e60*/  FSETP.GEU.AND P3, PT, R37, RZ, PT ;  /* 0x000000ff2500720b */ /* 0x000fc40003f6e000 */
[----:B------:R-:W-:Y:S02]  /*0e70*/  FSEL R56, R56, RZ, P1 ;  /* 0x000000ff38387208 */ /* 0x000fe40000800000 */
[C---:B------:R-:W-:Y:S02]  /*0e80*/  FSETP.GEU.AND P2, PT, R38.reuse, RZ, PT ;  /* 0x000000ff2600720b */ /* 0x040fe40003f4e000 */
[----:B------:R-:W-:Y:S02]  /*0e90*/  FSETP.GEU.AND P1, PT, R39, RZ, PT ;  /* 0x000000ff2700720b */ /* 0x000fe40003f2e000 */
[----:B------:R-:W-:Y:S02]  /*0ea0*/  FSEL R28, R37, RZ, P3 ;  /* 0x000000ff251c7208 */ /* 0x000fe40001800000 */
[----:B------:R-:W-:Y:S02]  /*0eb0*/  FSEL R37, R38, RZ, P2 ;  /* 0x000000ff26257208 */ /* 0x000fe40001000000 */
[----:B------:R-:W-:Y:S01]  /*0ec0*/  FSEL R30, R39, RZ, P1 ;  /* 0x000000ff271e7208 */ /* 0x000fe20000800000 */
[----:B------:R-:W-:Y:S01]  /*0ed0*/  @!P0 STG.E.128 desc[UR6][R58.64], R20 ;  /* 0x000000143a008986 */ /* 0x000fe2000c101d06 */
[----:B----4-:R-:W-:Y:S01]  /*0ee0*/  FADD R53, R28, R53 ;  /* 0x000000351c357221 */ /* 0x010fe20000000000 */
[----:B------:R-:W-:-:S02]  /*0ef0*/  FADD R54, R37, R54 ;  /* 0x0000003625367221 */ /* 0x000fc40000000000 */
[----:B------:R0:W-:Y:S01]  /*0f00*/  @!P0 STG.E.128 desc[UR6][R4.64], R16 ;  /* 0x0000001004008986 */ /* 0x0001e2000c101d06 */
[----:B------:R-:W-:Y:S01]  /*0f10*/  FADD R55, R30, R55 ;  /* 0x000000371e377221 */ /* 0x000fe20000000000 */
[----:B------:R-:W1:Y:S02]  /*0f20*/  S2R R42, SR_CTAID.Y ;  /* 0x00000000002a7919 */ /* 0x000e640000002600 */
[----:B------:R3:W-:Y:S04]  /*0f30*/  @!P0 STG.E.128 desc[UR6][R6.64], R12 ;  /* 0x0000000c06008986 */ /* 0x0007e8000c101d06 */
[----:B------:R4:W-:Y:S01]  /*0f40*/  @!P0 STG.E.128 desc[UR6][R44.64], R8 ;  /* 0x000000082c008986 */ /* 0x0009e2000c101d06 */
[----:B0-----:R-:W-:-:S05]  /*0f50*/  IMAD.SHL.U32 R16, R31, 0x4, RZ ;  /* 0x000000041f107824 */ /* 0x001fca00078e00ff */
[----:B------:R-:W-:-:S04]  /*0f60*/  LOP3.LUT R16, R16, 0x3fc, RZ, 0xc0, !PT ;  /* 0x000003fc10107812 */ /* 0x000fc800078ec0ff */
[C---:B------:R-:W-:Y:S02]  /*0f70*/  LOP3.LUT R4, R16.reuse, 0x400, RZ, 0xfc, !PT ;  /* 0x0000040010047812 */ /* 0x040fe400078efcff */
[----:B------:R-:W-:Y:S02]  /*0f80*/  LOP3.LUT R5, R16, 0x800, RZ, 0xfc, !PT ;  /* 0x0000080010057812 */ /* 0x000fe400078efcff */
[----:B------:R-:W-:Y:S02]  /*0f90*/  SHF.R.U32.HI R4, RZ, 0x2, R4 ;  /* 0x00000002ff047819 */ /* 0x000fe40000011604 */
[----:B------:R-:W-:Y:S02]  /*0fa0*/  SHF.R.U32.HI R5, RZ, 0x2, R5 ;  /* 0x00000002ff057819 */ /* 0x000fe40000011605 */
[----:B------:R-:W-:Y:S02]  /*0fb0*/  LOP3.LUT R31, R31, 0xf0, RZ, 0xc0, !PT ;  /* 0x000000f01f1f7812 */ /* 0x000fe400078ec0ff */
[----:B------:R-:W-:-:S02]  /*0fc0*/  LOP3.LUT R4, R4, 0x1f0, RZ, 0xc0, !PT ;  /* 0x000001f004047812 */ /* 0x000fc400078ec0ff */
[----:B---3--:R-:W-:Y:S02]  /*0fd0*/  LOP3.LUT R6, R5, 0x2f0, RZ, 0xc0, !PT ;  /* 0x000002f005067812 */ /* 0x008fe400078ec0ff */
[----:B------:R-:W-:Y:S02]  /*0fe0*/  IADD3 R31, R31, UR4, RZ ;  /* 0x000000041f1f7c10 */ /* 0x000fe4000fffe0ff */
[----:B------:R-:W-:Y:S01]  /*0ff0*/  IADD3 R5, R4, UR4, RZ ;  /* 0x0000000404057c10 */ /* 0x000fe2000fffe0ff */
[----:B------:R-:W-:Y:S01]  /*1000*/  VIADD R7, R6, UR4 ;  /* 0x0000000406077c36 */ /* 0x000fe20008000000 */
[C---:B------:R-:W-:Y:S02]  /*1010*/  LEA R12, R16.reuse, R31, 0x2 ;  /* 0x0000001f100c7211 */ /* 0x040fe400078e10ff */
[C---:B----4-:R-:W-:Y:S01]  /*1020*/  LEA R8, R16.reuse, R5, 0x2 ;  /* 0x0000000510087211 */ /* 0x050fe200078e10ff */
[C---:B------:R-:W-:Y:S01]  /*1030*/  IMAD R7, R16.reuse, 0x4, R7 ;  /* 0x0000000410077824 */ /* 0x040fe200078e0207 */
[----:B------:R-:W-:-:S02]  /*1040*/  LOP3.LUT R20, R16, 0xc00, RZ, 0xfc, !PT ;  /* 0x00000c0010147812 */ /* 0x000fc400078efcff */
[----:B------:R-:W-:Y:S02]  /*1050*/  LOP3.LUT R18, R57, 0x20, R61, 0xfe, !PT ;  /* 0x0000002039127812 */ /* 0x000fe400078efe3d */
[----:B------:R-:W-:Y:S02]  /*1060*/  LOP3.LUT R19, R57, R61, RZ, 0xfc, !PT ;  /* 0x0000003d39137212 */ /* 0x000fe400078efcff */
[----:B------:R-:W-:Y:S02]  /*1070*/  SHF.R.U32.HI R20, RZ, 0x2, R20 ;  /* 0x00000002ff147819 */ /* 0x000fe40000011614 */
[----:B------:R-:W-:Y:S02]  /*1080*/  ISETP.GE.AND P1, PT, R19, 0x60, PT ;  /* 0x000000601300780c */ /* 0x000fe40003f26270 */
[----:B------:R-:W-:Y:S02]  /*1090*/  ISETP.GE.AND P3, PT, R18, 0x60, PT ;  /* 0x000000601200780c */ /* 0x000fe40003f66270 */
[----:B------:R-:W-:Y:S01]  /*10a0*/  LOP3.LUT R20, R20, 0x3f0, RZ, 0xc0, !PT ;  /* 0x000003f014147812 */ /* 0x000fe200078ec0ff */
[----:B--2---:R-:W-:Y:S01]  /*10b0*/  FADD R49, R36, R49 ;  /* 0x0000003124317221 */ /* 0x004fe20000000000 */
[----:B------:R-:W-:Y:S01]  /*10c0*/  FADD R48, R41, R48 ;  /* 0x0000003029307221 */ /* 0x000fe20000000000 */
[----:B------:R-:W-:-:S02]  /*10d0*/  LOP3.LUT R36, R0, 0xc0, RZ, 0xfc, !PT ;  /* 0x000000c000247812 */ /* 0x000fc400078efcff */
[----:B------:R-:W-:Y:S02]  /*10e0*/  LEA.HI R41, R0, UR4, RZ, 0x1e ;  /* 0x0000000400297c11 */ /* 0x000fe4000f8ff0ff */
[----:B------:R-:W-:Y:S01]  /*10f0*/  LEA.HI R47, R36, UR4, RZ, 0x1e ;  /* 0x00000004242f7c11 */ /* 0x000fe2000f8ff0ff */
[C---:B------:R-:W-:Y:S01]  /*1100*/  IMAD R0, R2.reuse, 0x4, R3 ;  /* 0x0000000402007824 */ /* 0x040fe200078e0203 */
[C---:B------:R-:W-:Y:S02]  /*1110*/  LEA R41, R2.reuse, R41, 0x2 ;  /* 0x0000002902297211 */ /* 0x040fe400078e10ff */
[C---:B------:R-:W-:Y:S02]  /*1120*/  LEA R3, R2.reuse, R43, 0x2 ;  /* 0x0000002b02037211 */ /* 0x040fe400078e10ff */
[----:B------:R-:W-:Y:S01]  /*1130*/  LEA R2, R2, R47, 0x2 ;  /* 0x0000002f02027211 */ /* 0x000fe200078e10ff */
[----:B------:R-:W-:Y:S01]  /*1140*/  STS [R41], R24 ;  /* 0x0000001829007388 */ /* 0x000fe20000000800 */
[----:B------:R-:W-:Y:S01]  /*1150*/  FADD R50, R29, R50 ;  /* 0x000000321d327221 */ /* 0x000fe20000000000 */
[----:B------:R-:W-:-:S02]  /*1160*/  FSEL R29, R40, RZ, P4 ;  /* 0x000000ff281d7208 */ /* 0x000fc40002000000 */
[----:B------:R-:W-:Y:S04]  /*1170*/  STS [R0+0x100], R25 ;  /* 0x0001001900007388 */ /* 0x000fe80000000800 */
[----:B------:R-:W-:Y:S01]  /*1180*/  STS [R3+0x200], R26 ;  /* 0x0002001a03007388 */ /* 0x000fe20000000800 */
[----:B------:R-:W-:-:S03]  /*1190*/  FADD R51, R56, R51 ;  /* 0x0000003338337221 */ /* 0x000fc60000000000 */
[----:B------:R-:W-:Y:S01]  /*11a0*/  STS [R2+0x300], R27 ;  /* 0x0003001b02007388 */ /* 0x000fe20000000800 */
[----:B------:R-:W-:-:S03]  /*11b0*/  FADD R52, R29, R52 ;  /* 0x000000341d347221 */ /* 0x000fc60000000000 */
[----:B------:R-:W-:Y:S04]  /*11c0*/  STS [R41+0x40], R32 ;  /* 0x0000402029007388 */ /* 0x000fe80000000800 */
        /* <DEDUP_REMOVED lines=8> */
[----:B------:R1:W-:Y:S04]  /*1250*/  STS [R0+0x1c0], R53 ;  /* 0x0001c03500007388 */ /* 0x0003e80000000800 */
[----:B------:R0:W-:Y:S04]  /*1260*/  STS [R3+0x2c0], R54 ;  /* 0x0002c03603007388 */ /* 0x0001e80000000800 */
[----:B------:R2:W-:Y:S01]  /*1270*/  STS [R2+0x3c0], R55 ;  /* 0x0003c03702007388 */ /* 0x0005e20000000800 */
[----:B------:R-:W-:Y:S01]  /*1280*/  BAR.SYNC.DEFER_BLOCKING 0x0 ;  /* 0x0000000000007b1d */ /* 0x000fe20000010000 */
[----:B-1----:R-:W-:-:S02]  /*1290*/  SHF.R.S32.HI R0, RZ, 0x19, R42 ;  /* 0x00000019ff007819 */ /* 0x002fc4000001142a */
[----:B------:R-:W-:Y:S02]  /*12a0*/  SHF.L.U32 R42, R42, 0x6, RZ ;  /* 0x000000062a2a7819 */ /* 0x000fe400000006ff */
[----:B0-----:R-:W-:Y:S02]  /*12b0*/  SGXT R3, R0, 0x1 ;  /* 0x000000010003781a */ /* 0x001fe40000000200 */
[----:B------:R-:W-:-:S04]  /*12c0*/  LOP3.LUT R60, R42, 0x3c, R60, 0xf8, !PT ;  /* 0x0000003c2a3c7812 */ /* 0x000fc800078ef83c */
[----:B------:R-:W-:Y:S02]  /*12d0*/  LEA.HI R0, R3, R60, RZ, 0xc ;  /* 0x0000003c03007211 */ /* 0x000fe400078f60ff */
[----:B--2---:R-:W0:Y:S01]  /*12e0*/  LDC.64 R2, c[0x0][0x248] ;  /* 0x00009200ff027b82 */ /* 0x004e220000000a00 */
[----:B------:R-:W1:Y:S04]  /*12f0*/  LDS.128 R12, [R12] ;  /* 0x000000000c0c7984 */ /* 0x000e680000000c00 */
[----:B------:R-:W2:Y:S04]  /*1300*/  LDS.128 R8, [R8+0x1000] ;  /* 0x0010000008087984 */ /* 0x000ea80000000c00 */
[----:B------:R-:W3:Y:S01]  /*1310*/  LDS.128 R4, [R7+0x2000] ;  /* 0x0020000007047984 */ /* 0x000ee20000000c00 */
[----:B------:R-:W-:-:S02]  /*1320*/  LOP3.LUT R17, R0, 0xfffff000, RZ, 0xc0, !PT ;  /* 0xfffff00000117812 */ /* 0x000fc400078ec0ff */
[----:B------:R-:W-:Y:S02]  /*1330*/  SHF.R.S32.HI R0, RZ, 0xc, R0 ;  /* 0x0000000cff007819 */ /* 0x000fe40000011400 */
[----:B------:R-:W-:Y:S02]  /*1340*/  IADD3 R17, R60, -R17, RZ ;  /* 0x800000113c117210 */ /* 0x000fe40007ffe0ff */
[----:B------:R-:W-:Y:S02]  /*1350*/  LOP3.LUT R24, R57, 0x30, R61, 0xfe, !PT ;  /* 0x0000003039187812 */ /* 0x000fe400078efe3d */
[----:B------:R-:W-:Y:S01]  /*1360*/  LOP3.LUT R57, R57, 0x10, R61, 0xfe, !PT ;  /* 0x0000001039397812 */ /* 0x000fe200078efe3d */
[----:B------:R-:W-:Y:S01]  /*1370*/  IMAD R0, R0, 0x60000, R17 ;  /* 0x0006000000007824 */ /* 0x000fe200078e0211 */
[----:B------:R-:W-:Y:S02]  /*1380*/  ISETP.GE.AND P0, PT, R24, 0x60, PT ;  /* 0x000000601800780c */ /* 0x000fe40003f06270 */
[----:B------:R-:W-:Y:S01]  /*1390*/  ISETP.GE.AND P2, PT, R57, 0x60, PT ;  /* 0x000000603900780c */ /* 0x000fe20003f46270 */
[----:B------:R-:W-:Y:S01]  /*13a0*/  IMAD R19, R19, 0x1000, R0 ;  /* 0x0000100013137824 */ /* 0x000fe200078e0200 */
[----:B------:R-:W-:-:S02]  /*13b0*/  LEA R21, R57, R0, 0xc ;  /* 0x0000000039157211 */ /* 0x000fc400078e60ff */
[----:B------:R-:W-:Y:S01]  /*13c0*/  LEA R23, R18, R0, 0xc ;  /* 0x0000000012177211 */ /* 0x000fe200078e60ff */
[----:B------:R-:W-:Y:S02]  /*13d0*/  VIADD R17, R20, UR4 ;  /* 0x0000000414117c36 */ /* 0x000fe40008000000 */
[----:B0-----:R-:W-:-:S04]  /*13e0*/  IMAD.WIDE R18, R19, 0x4, R2 ;  /* 0x0000000413127825 */ /* 0x001fc800078e0202 */
[----:B------:R-:W-:-:S04]  /*13f0*/  IMAD.WIDE R20, R21, 0x4, R2 ;  /* 0x0000000415147825 */ /* 0x000fc800078e0202 */
[----:B------:R-:W-:Y:S01]  /*1400*/  IMAD.WIDE R22, R23, 0x4, R2 ;  /* 0x0000000417167825 */ /* 0x000fe200078e0202 */
[----:B-1----:R0:W-:Y:S04]  /*1410*/  @!P1 STG.E.128 desc[UR6][R18.64], R12 ;  /* 0x0000000c12009986 */ /* 0x0021e8000c101d06 */
[----:B--2---:R0:W-:Y:S01]  /*1420*/  @!P2 STG.E.128 desc[UR6][R20.64], R8 ;  /* 0x000000081400a986 */ /* 0x0041e2000c101d06 */
[----:B------:R-:W-:-:S03]  /*1430*/  LEA R17, R16, R17, 0x2 ;  /* 0x0000001110117211 */ /* 0x000fc600078e10ff */
[----:B---3--:R0:W-:Y:S02]  /*1440*/  @!P3 STG.E.128 desc[UR6][R22.64], R4 ;  /* 0x000000041600b986 */ /* 0x0081e4000c101d06 */
[----:B0-----:R-:W-:Y:S05]  /*1450*/  @P0 EXIT ;  /* 0x000000000000094d */ /* 0x001fea0003800000 */
[----:B0-----:R-:W0:Y:S01]  /*1460*/  LDS.128 R16, [R17+0x3000] ;  /* 0x0030000011107984 */ /* 0x001e220000000c00 */
[----:B------:R-:W-:-:S05]  /*1470*/  LEA R5, R24, R0, 0xc ;  /* 0x0000000018057211 */ /* 0x000fca00078e60ff */
[----:B------:R-:W-:-:S05]  /*1480*/  IMAD.WIDE R2, R5, 0x4, R2 ;  /* 0x0000000405027825 */ /* 0x000fca00078e0202 */
[----:B0-----:R-:W-:Y:S01]  /*1490*/  STG.E.128 desc[UR6][R2.64], R16 ;  /* 0x0000001002007986 */ /* 0x001fe2000c101d06 */
[----:B------:R-:W-:Y:S05]  /*14a0*/  EXIT ;  /* 0x000000000000794d */ /* 0x000fea0003800000 */
.L_x_0:
[----:B------:R-:W-:-:S00]  /*14b0*/  BRA `(.L_x_0) ;  /* 0xfffffffc00fc7947 */ /* 0x000fc0000383ffff */
[----:B------:R-:W-:-:S00]  /*14c0*/  NOP ;  /* 0x0000000000007918 */ /* 0x000fc00000000000 */
        /* <DEDUP_REMOVED lines=11> */
.L_x_1:


//--------------------- .nv.global.init           --------------------------
	.section	.nv.global.init,"aw",@progbits
.nv.global.init:
	.type		_$_str,@object
	.size		_$_str,(_$_str_$_2 - _$_str)
_$_str:
        /*0000*/ 	.byte	0x5f, 0x5f, 0x43, 0x55, 0x44, 0x41, 0x5f, 0x46, 0x54, 0x5a, 0x00
	.type		_$_str_$_2,@object
	.size		_$_str_$_2,(.L_1 - _$_str_$_2)
_$_str_$_2:
        /*000b*/ 	.byte	0x5f, 0x5f, 0x43, 0x55, 0x44, 0x41, 0x5f, 0x50, 0x52, 0x45, 0x43, 0x5f, 0x53, 0x51, 0x52, 0x54
        /*001b*/ 	.byte	0x00
.L_1:


//--------------------- .nv.shared.triton_poi_fused__native_batch_norm_legit_no_training_add_convolution_relu_9 --------------------------
	.section	.nv.shared.triton_poi_fused__native_batch_norm_legit_no_training_add_convolution_relu_9,"aw",@nobits
	.sectionflags	@""
	.align	16
	.zero		1024


//--------------------- .nv.constant0.triton_poi_fused__native_batch_norm_legit_no_training_add_convolution_relu_9 --------------------------
	.section	.nv.constant0.triton_poi_fused__native_batch_norm_legit_no_training_add_convolution_relu_9,"a",@progbits
	.sectionflags	@""
	.align	4
.nv.constant0.triton_poi_fused__native_batch_norm_legit_no_training_add_convolution_relu_9:
	.zero		600
